	.headerflags	@"EF_CUDA_TEXMODE_UNIFIED EF_CUDA_64BIT_ADDRESS EF_CUDA_ACCELERATORS EF_CUDA_SM90 EF_CUDA_VIRTUAL_SM(EF_CUDA_SM90)"
	.elftype	@"ET_EXEC"


//--------------------- .nv.info                  --------------------------
	.section	.nv.info,"",@"SHT_CUDA_INFO"
	.align	4


	//----- nvinfo : EIATTR_REGCOUNT
	.align		4
        /*0000*/ 	.byte	0x04, 0x2f
        /*0002*/ 	.short	(.L_1 - .L_0)
	.align		4
.L_0:
        /*0004*/ 	.word	index@(triton_poi_fused_clone_0)
        /*0008*/ 	.word	0x00000012


	//----- nvinfo : EIATTR_MIN_STACK_SIZE
	.align		4
.L_1:
        /*000c*/ 	.byte	0x04, 0x12
        /*000e*/ 	.short	(.L_3 - .L_2)
	.align		4
.L_2:
        /*0010*/ 	.word	index@(triton_poi_fused_clone_0)
        /*0014*/ 	.word	0x00000000


	//----- nvinfo : EIATTR_FRAME_SIZE
	.align		4
.L_3:
        /*0018*/ 	.byte	0x04, 0x11
        /*001a*/ 	.short	(.L_5 - .L_4)
	.align		4
.L_4:
        /*001c*/ 	.word	index@(triton_poi_fused_clone_0)
        /*0020*/ 	.word	0x00000000


	//----- nvinfo : EIATTR_MIN_STACK_SIZE
	.align		4
.L_5:
        /*0024*/ 	.byte	0x04, 0x12
        /*0026*/ 	.short	(.L_7 - .L_6)
	.align		4
.L_6:
        /*0028*/ 	.word	index@(triton_poi_fused_clone_0)
        /*002c*/ 	.word	0x00000000
.L_7:


//--------------------- .nv.info.triton_poi_fused_clone_0 --------------------------
	.section	.nv.info.triton_poi_fused_clone_0,"",@"SHT_CUDA_INFO"
	.sectionflags	@""
	.align	4


	//----- nvinfo : EIATTR_CUDA_API_VERSION
	.align		4
        /*0000*/ 	.byte	0x04, 0x37
        /*0002*/ 	.short	(.L_9 - .L_8)
.L_8:
        /*0004*/ 	.word	0x0000007c


	//----- nvinfo : EIATTR_KPARAM_INFO
	.align		4
.L_9:
        /*0008*/ 	.byte	0x04, 0x17
        /*000a*/ 	.short	(.L_11 - .L_10)
.L_10:
        /*000c*/ 	.word	0x00000000
        /*0010*/ 	.short	0x0003
        /*0012*/ 	.short	0x0018
        /*0014*/ 	.byte	0x00, 0xf0, 0x11, 0x00


	//----- nvinfo : EIATTR_KPARAM_INFO
	.align		4
.L_11:
        /*0018*/ 	.byte	0x04, 0x17
        /*001a*/ 	.short	(.L_13 - .L_12)
.L_12:
        /*001c*/ 	.word	0x00000000
        /*0020*/ 	.short	0x0002
        /*0022*/ 	.short	0x0010
        /*0024*/ 	.byte	0x00, 0xf4, 0x21, 0x00


	//----- nvinfo : EIATTR_KPARAM_INFO
	.align		4
.L_13:
        /*0028*/ 	.byte	0x04, 0x17
        /*002a*/ 	.short	(.L_15 - .L_14)
.L_14:
        /*002c*/ 	.word	0x00000000
        /*0030*/ 	.short	0x0001
        /*0032*/ 	.short	0x0008
        /*0034*/ 	.byte	0x00, 0xf4, 0x21, 0x00


	//----- nvinfo : EIATTR_KPARAM_INFO
	.align		4
.L_15:
        /*0038*/ 	.byte	0x04, 0x17
        /*003a*/ 	.short	(.L_17 - .L_16)
.L_16:
        /*003c*/ 	.word	0x00000000
        /*0040*/ 	.short	0x0000
        /*0042*/ 	.short	0x0000
        /*0044*/ 	.byte	0x00, 0xf4, 0x21, 0x00


	//----- nvinfo : EIATTR_SPARSE_MMA_MASK
	.align		4
.L_17:
        /*0048*/ 	.byte	0x03, 0x50
        /*004a*/ 	.short	0x0000


	//----- nvinfo : EIATTR_MAXREG_COUNT
	.align		4
        /*004c*/ 	.byte	0x03, 0x1b
        /*004e*/ 	.short	0x00ff


	//----- nvinfo : EIATTR_EXIT_INSTR_OFFSETS
	.align		4
        /*0050*/ 	.byte	0x04, 0x1c
        /*0052*/ 	.short	(.L_19 - .L_18)


	//   ....[0]....
.L_18:
        /*0054*/ 	.word	0x000004f0


	//   ....[1]....
        /*0058*/ 	.word	0x00000510


	//----- nvinfo : EIATTR_REQNTID
	.align		4
.L_19:
        /*005c*/ 	.byte	0x04, 0x10
        /*005e*/ 	.short	(.L_21 - .L_20)
.L_20:
        /*0060*/ 	.word	0x00000080
        /*0064*/ 	.word	0x00000001
        /*0068*/ 	.word	0x00000001


	//----- nvinfo : EIATTR_CBANK_PARAM_SIZE
	.align		4
.L_21:
        /*006c*/ 	.byte	0x03, 0x19
        /*006e*/ 	.short	0x001c


	//----- nvinfo : EIATTR_PARAM_CBANK
	.align		4
        /*0070*/ 	.byte	0x04, 0x0a
        /*0072*/ 	.short	(.L_23 - .L_22)
	.align		4
.L_22:
        /*0074*/ 	.word	index@(.nv.constant0.triton_poi_fused_clone_0)
        /*0078*/ 	.short	0x0210
        /*007a*/ 	.short	0x001c


	//----- nvinfo : EIATTR_SW_WAR
	.align		4
.L_23:
        /*007c*/ 	.byte	0x04, 0x36
        /*007e*/ 	.short	(.L_25 - .L_24)
.L_24:
        /*0080*/ 	.word	0x00000008
.L_25:


//--------------------- .nv.callgraph             --------------------------
	.section	.nv.callgraph,"",@"SHT_CUDA_CALLGRAPH"
	.align	4
	.sectionentsize	8
	.align		4
        /*0000*/ 	.word	0x00000000
	.align		4
        /*0004*/ 	.word	0xffffffff
	.align		4
        /*0008*/ 	.word	0x00000000
	.align		4
        /*000c*/ 	.word	0xfffffffe
	.align		4
        /*0010*/ 	.word	0x00000000
	.align		4
        /*0014*/ 	.word	0xfffffffd
	.align		4
        /*0018*/ 	.word	0x00000000
	.align		4
        /*001c*/ 	.word	0xfffffffc


//--------------------- .text.triton_poi_fused_clone_0 --------------------------
	.section	.text.triton_poi_fused_clone_0,"ax",@progbits
	.align	128
        .global         triton_poi_fused_clone_0
        .type           triton_poi_fused_clone_0,@function
        .size           triton_poi_fused_clone_0,(.L_x_1 - triton_poi_fused_clone_0)
        .other          triton_poi_fused_clone_0,@"STO_CUDA_ENTRY STV_DEFAULT"
triton_poi_fused_clone_0:
.text.triton_poi_fused_clone_0:
[----:B------:R-:W0:Y:S02]  /*0000*/  LDC R1, c[0x0][0x28] ;  /* 0x00000a00ff017b82 */ /* 0x000e240000000800 */
[----:B------:R-:W1:Y:S01]  /*0010*/  S2R R0, SR_TID.X ;  /* 0x0000000000007919 */ /* 0x000e620000002100 */
[----:B------:R-:W-:Y:S01]  /*0020*/  ULDC.64 UR4, c[0x0][0x208] ;  /* 0x0000820000047ab9 */ /* 0x000fe20000000a00 */
[----:B------:R-:W2:Y:S01]  /*0030*/  S2R R3, SR_CTAID.X ;  /* 0x0000000000037919 */ /* 0x000ea20000002500 */
[----:B-1----:R-:W-:-:S05]  /*0040*/  LOP3.LUT R0, R0, 0x7f, RZ, 0xc0, !PT ;  /* 0x0000007f00007812 */ /* 0x002fca00078ec0ff */
[----:B--2---:R-:W-:-:S05]  /*0050*/  IMAD R0, R3, 0x80, R0 ;  /* 0x0000008003007824 */ /* 0x004fca00078e0200 */
[----:B------:R-:W-:Y:S02]  /*0060*/  SHF.R.S32.HI R7, RZ, 0x1f, R0 ;  /* 0x0000001fff077819 */ /* 0x000fe40000011400 */
[----:B------:R-:W-:Y:S02]  /*0070*/  ISETP.GE.AND P2, PT, R0, 0x200, PT ;  /* 0x000002000000780c */ /* 0x000fe40003f46270 */
[----:B------:R-:W-:-:S04]  /*0080*/  LEA.HI R7, R7, R0, RZ, 0x7 ;  /* 0x0000000007077211 */ /* 0x000fc800078f38ff */
[----:B------:R-:W-:Y:S02]  /*0090*/  LOP3.LUT R3, R7, 0xffffff80, RZ, 0xc0, !PT ;  /* 0xffffff8007037812 */ /* 0x000fe400078ec0ff */
[----:B------:R-:W-:-:S03]  /*00a0*/  SHF.R.S32.HI R7, RZ, 0x7, R7 ;  /* 0x00000007ff077819 */ /* 0x000fc60000011407 */
[----:B------:R-:W-:-:S04]  /*00b0*/  IMAD.IADD R6, R0, 0x1, -R3 ;  /* 0x0000000100067824 */ /* 0x000fc800078e0a03 */
[C---:B------:R-:W-:Y:S01]  /*00c0*/  VIADD R2, R6.reuse, 0xffffffc0 ;  /* 0xffffffc006027836 */ /* 0x040fe20000000000 */
[C---:B------:R-:W-:Y:S02]  /*00d0*/  PRMT R3, R6.reuse, 0x8880, RZ ;  /* 0x0000888006037816 */ /* 0x040fe400000000ff */
[----:B------:R-:W-:Y:S02]  /*00e0*/  ISETP.GE.AND P3, PT, R6, 0x40, PT ;  /* 0x000000400600780c */ /* 0x000fe40003f66270 */
[----:B------:R-:W-:Y:S02]  /*00f0*/  PRMT R4, R2, 0x9910, RZ ;  /* 0x0000991002047816 */ /* 0x000fe400000000ff */
[----:B------:R-:W-:Y:S02]  /*0100*/  PRMT R3, R3, 0x7710, RZ ;  /* 0x0000771003037816 */ /* 0x000fe400000000ff */
[----:B------:R-:W-:Y:S02]  /*0110*/  SHF.R.S32.HI R4, RZ, 0xf, R4 ;  /* 0x0000000fff047819 */ /* 0x000fe40000011404 */
[----:B------:R-:W-:-:S02]  /*0120*/  SHF.R.U32.HI R3, RZ, 0xb, R3 ;  /* 0x0000000bff037819 */ /* 0x000fc40000011603 */
[----:B------:R-:W-:Y:S02]  /*0130*/  LOP3.LUT R5, R4, 0xffff, RZ, 0xc0, !PT ;  /* 0x0000ffff04057812 */ /* 0x000fe400078ec0ff */
[----:B------:R-:W-:Y:S02]  /*0140*/  LOP3.LUT R3, R3, 0xf, RZ, 0xc0, !PT ;  /* 0x0000000f03037812 */ /* 0x000fe400078ec0ff */
[----:B------:R-:W-:Y:S02]  /*0150*/  LEA.HI R4, R5, R2, RZ, 0x14 ;  /* 0x0000000205047211 */ /* 0x000fe400078fa0ff */
[----:B------:R-:W-:Y:S01]  /*0160*/  ISETP.LT.AND P0, PT, R0, 0x200, !P3 ;  /* 0x000002000000780c */ /* 0x000fe20005f01270 */
[----:B------:R-:W-:Y:S01]  /*0170*/  IMAD.IADD R3, R6, 0x1, R3 ;  /* 0x0000000106037824 */ /* 0x000fe200078e0203 */
[C---:B------:R-:W-:Y:S02]  /*0180*/  LOP3.LUT R8, R4.reuse, 0xffff, RZ, 0xc0, !PT ;  /* 0x0000ffff04087812 */ /* 0x040fe400078ec0ff */
[----:B------:R-:W-:-:S02]  /*0190*/  LOP3.LUT R4, R4, 0xfff0, RZ, 0xc0, !PT ;  /* 0x0000fff004047812 */ /* 0x000fc400078ec0ff */
[----:B------:R-:W-:Y:S02]  /*01a0*/  PRMT R9, R3, 0x8880, RZ ;  /* 0x0000888003097816 */ /* 0x000fe400000000ff */
[----:B------:R-:W-:Y:S01]  /*01b0*/  SHF.R.U32.HI R8, RZ, 0x4, R8 ;  /* 0x00000004ff087819 */ /* 0x000fe20000011608 */
[----:B------:R-:W-:Y:S01]  /*01c0*/  IMAD.MOV R13, RZ, RZ, -R4 ;  /* 0x000000ffff0d7224 */ /* 0x000fe200078e0a04 */
[----:B------:R-:W-:Y:S02]  /*01d0*/  SHF.R.S32.HI R9, RZ, 0x4, R9 ;  /* 0x00000004ff097819 */ /* 0x000fe40000011409 */
[----:B------:R-:W-:Y:S02]  /*01e0*/  PRMT R5, R8, 0x8880, RZ ;  /* 0x0000888008057816 */ /* 0x000fe400000000ff */
[----:B------:R-:W-:Y:S02]  /*01f0*/  LOP3.LUT R10, R9, 0xffff, RZ, 0xc0, !PT ;  /* 0x0000ffff090a7812 */ /* 0x000fe400078ec0ff */
[----:B------:R-:W-:-:S02]  /*0200*/  PRMT R5, R5, 0x7710, RZ ;  /* 0x0000771005057816 */ /* 0x000fc400000000ff */
[----:B------:R-:W-:Y:S02]  /*0210*/  LOP3.LUT R4, R3, 0xf0, RZ, 0xc0, !PT ;  /* 0x000000f003047812 */ /* 0x000fe400078ec0ff */
[----:B------:R-:W-:Y:S02]  /*0220*/  SHF.R.U32.HI R3, RZ, 0x6, R10 ;  /* 0x00000006ff037819 */ /* 0x000fe4000001160a */
[----:B------:R-:W-:Y:S01]  /*0230*/  SHF.R.U32.HI R5, RZ, 0xd, R5 ;  /* 0x0000000dff057819 */ /* 0x000fe20000011605 */
[----:B------:R-:W-:Y:S01]  /*0240*/  IMAD.MOV R11, RZ, RZ, -R4 ;  /* 0x000000ffff0b7224 */ /* 0x000fe200078e0a04 */
[----:B------:R-:W-:Y:S02]  /*0250*/  PRMT R13, R13, 0x7710, RZ ;  /* 0x000077100d0d7816 */ /* 0x000fe400000000ff */
[----:B------:R-:W-:Y:S02]  /*0260*/  LOP3.LUT R4, R3, 0x3, RZ, 0xc0, !PT ;  /* 0x0000000303047812 */ /* 0x000fe400078ec0ff */
[----:B------:R-:W-:Y:S01]  /*0270*/  LOP3.LUT R3, R5, 0x3, RZ, 0xc0, !PT ;  /* 0x0000000305037812 */ /* 0x000fe200078ec0ff */
[----:B------:R-:W-:Y:S01]  /*0280*/  IMAD.IADD R13, R2, 0x1, R13 ;  /* 0x00000001020d7824 */ /* 0x000fe200078e020d */
[----:B------:R-:W-:Y:S01]  /*0290*/  PRMT R11, R11, 0x7710, RZ ;  /* 0x000077100b0b7816 */ /* 0x000fe200000000ff */
[----:B------:R-:W-:Y:S01]  /*02a0*/  IMAD.IADD R2, R9, 0x1, R4 ;  /* 0x0000000109027824 */ /* 0x000fe200078e0204 */
[----:B------:R-:W-:Y:S01]  /*02b0*/  ISETP.GT.AND P1, PT, R6, 0x3f, !P2 ;  /* 0x0000003f0600780c */ /* 0x000fe20005724270 */
[----:B------:R-:W-:Y:S01]  /*02c0*/  IMAD.IADD R12, R8, 0x1, R3 ;  /* 0x00000001080c7824 */ /* 0x000fe200078e0203 */
[----:B------:R-:W1:Y:S01]  /*02d0*/  LDC.64 R4, c[0x0][0x210] ;  /* 0x00008400ff047b82 */ /* 0x000e620000000a00 */
[----:B------:R-:W-:Y:S01]  /*02e0*/  IMAD.IADD R11, R6, 0x1, R11 ;  /* 0x00000001060b7824 */ /* 0x000fe200078e020b */
[----:B------:R-:W-:-:S02]  /*02f0*/  LOP3.LUT R10, R2, 0xfffc, RZ, 0xc0, !PT ;  /* 0x0000fffc020a7812 */ /* 0x000fc400078ec0ff */
[----:B------:R-:W-:Y:S02]  /*0300*/  LOP3.LUT R12, R12, 0xfc, RZ, 0xc0, !PT ;  /* 0x000000fc0c0c7812 */ /* 0x000fe400078ec0ff */
[----:B------:R-:W-:Y:S01]  /*0310*/  LOP3.LUT R11, R11, 0xffff, RZ, 0xc0, !PT ;  /* 0x0000ffff0b0b7812 */ /* 0x000fe200078ec0ff */
[----:B------:R-:W-:Y:S01]  /*0320*/  IMAD.MOV R10, RZ, RZ, -R10 ;  /* 0x000000ffff0a7224 */ /* 0x000fe200078e0a0a */
[----:B------:R-:W2:Y:S01]  /*0330*/  LDC.64 R2, c[0x0][0x218] ;  /* 0x00008600ff027b82 */ /* 0x000ea20000000a00 */
[----:B------:R-:W-:Y:S01]  /*0340*/  IMAD.MOV R15, RZ, RZ, -R12 ;  /* 0x000000ffff0f7224 */ /* 0x000fe200078e0a0c */
[----:B------:R-:W-:Y:S02]  /*0350*/  PRMT R14, R11, 0x8880, RZ ;  /* 0x000088800b0e7816 */ /* 0x000fe400000000ff */
[----:B------:R-:W-:Y:S02]  /*0360*/  PRMT R12, R10, 0x7710, RZ ;  /* 0x000077100a0c7816 */ /* 0x000fe400000000ff */
[----:B------:R-:W-:Y:S01]  /*0370*/  PRMT R11, R15, 0x7710, RZ ;  /* 0x000077100f0b7816 */ /* 0x000fe200000000ff */
[----:B------:R-:W-:Y:S01]  /*0380*/  IMAD.MOV.U32 R10, RZ, RZ, R14 ;  /* 0x000000ffff0a7224 */ /* 0x000fe200078e000e */
[----:B------:R-:W-:Y:S01]  /*0390*/  PRMT R13, R13, 0x9910, RZ ;  /* 0x000099100d0d7816 */ /* 0x000fe200000000ff */
[----:B------:R-:W-:-:S02]  /*03a0*/  IMAD.IADD R9, R9, 0x1, R12 ;  /* 0x0000000109097824 */ /* 0x000fc400078e020c */
[----:B------:R-:W-:Y:S02]  /*03b0*/  IMAD.IADD R8, R8, 0x1, R11 ;  /* 0x0000000108087824 */ /* 0x000fe400078e020b */
[----:B------:R-:W-:Y:S01]  /*03c0*/  IMAD.MOV.U32 R12, RZ, RZ, R13 ;  /* 0x000000ffff0c7224 */ /* 0x000fe200078e000d */
[----:B------:R-:W-:Y:S01]  /*03d0*/  PRMT R9, R9, 0x9910, RZ ;  /* 0x0000991009097816 */ /* 0x000fe200000000ff */
[C---:B------:R-:W-:Y:S01]  /*03e0*/  IMAD R10, R7.reuse, 0x10, R10 ;  /* 0x00000010070a7824 */ /* 0x040fe200078e020a */
[----:B------:R-:W-:Y:S01]  /*03f0*/  PRMT R8, R8, 0x8880, RZ ;  /* 0x0000888008087816 */ /* 0x000fe200000000ff */
[----:B------:R-:W-:Y:S02]  /*0400*/  IMAD R12, R7, 0x10, R12 ;  /* 0x00000010070c7824 */ /* 0x000fe400078e020c */
[----:B------:R-:W-:Y:S02]  /*0410*/  IMAD.MOV.U32 R7, RZ, RZ, R9 ;  /* 0x000000ffff077224 */ /* 0x000fe400078e0009 */
[----:B------:R-:W-:-:S02]  /*0420*/  IMAD.MOV.U32 R9, RZ, RZ, R8 ;  /* 0x000000ffff097224 */ /* 0x000fc400078e0008 */
[----:B------:R-:W-:Y:S02]  /*0430*/  IMAD R7, R7, 0x40, R10 ;  /* 0x0000004007077824 */ /* 0x000fe400078e020a */
[----:B------:R-:W-:Y:S02]  /*0440*/  IMAD R9, R9, 0x40, R12 ;  /* 0x0000004009097824 */ /* 0x000fe400078e020c */
[----:B------:R-:W-:Y:S02]  /*0450*/  IMAD.MOV.U32 R8, RZ, RZ, RZ ;  /* 0x000000ffff087224 */ /* 0x000fe400078e00ff */
[----:B-1----:R-:W-:Y:S02]  /*0460*/  IMAD.WIDE R4, R7, 0x4, R4 ;  /* 0x0000000407047825 */ /* 0x002fe400078e0204 */
[----:B------:R-:W1:Y:S02]  /*0470*/  LDC.64 R6, c[0x0][0x220] ;  /* 0x00008800ff067b82 */ /* 0x000e640000000a00 */
[----:B------:R-:W-:Y:S01]  /*0480*/  IMAD.MOV.U32 R10, RZ, RZ, RZ ;  /* 0x000000ffff0a7224 */ /* 0x000fe200078e00ff */
[----:B------:R-:W3:Y:S01]  /*0490*/  @P0 LDG.E.EL R8, desc[UR4][R4.64] ;  /* 0x0000000404080981 */ /* 0x000ee2000c2e1900 */
[----:B--2---:R-:W-:-:S05]  /*04a0*/  IMAD.WIDE R2, R9, 0x4, R2 ;  /* 0x0000000409027825 */ /* 0x004fca00078e0202 */
[----:B------:R-:W2:Y:S01]  /*04b0*/  @P1 LDG.E.EL R10, desc[UR4][R2.64] ;  /* 0x00000004020a1981 */ /* 0x000ea2000c2e1900 */
[----:B-1----:R-:W-:Y:S01]  /*04c0*/  IMAD.WIDE R6, R0, 0x4, R6 ;  /* 0x0000000400067825 */ /* 0x002fe200078e0206 */
[----:B---3--:R-:W-:Y:S02]  /*04d0*/  SEL R9, R8, RZ, P0 ;  /* 0x000000ff08097207 */ /* 0x008fe40000000000 */
[----:B--2---:R-:W-:Y:S01]  /*04e0*/  @P3 SEL R9, R10, RZ, P1 ;  /* 0x000000ff0a093207 */ /* 0x004fe20000800000 */
[----:B------:R-:W-:Y:S06]  /*04f0*/  @P2 EXIT ;  /* 0x000000000000294d */ /* 0x000fec0003800000 */
[----:B------:R-:W-:Y:S01]  /*0500*/  STG.E desc[UR4][R6.64], R9 ;  /* 0x0000000906007986 */ /* 0x000fe2000c101904 */
[----:B------:R-:W-:Y:S05]  /*0510*/  EXIT ;  /* 0x000000000000794d */ /* 0x000fea0003800000 */
.L_x_0:
[----:B------:R-:W-:-:S00]  /*0520*/  BRA `(.L_x_0) ;  /* 0xfffffffc00fc7947 */ /* 0x000fc0000383ffff */
[----:B------:R-:W-:-:S00]  /*0530*/  NOP ;  /* 0x0000000000007918 */ /* 0x000fc00000000000 */
        /* <DEDUP_REMOVED lines=12> */
.L_x_1:


//--------------------- .nv.constant0.triton_poi_fused_clone_0 --------------------------
	.section	.nv.constant0.triton_poi_fused_clone_0,"a",@progbits
	.sectionflags	@""
	.align	4
.nv.constant0.triton_poi_fused_clone_0:
	.zero		556
